//
// Generated by NVIDIA NVVM Compiler
//
// Compiler Build ID: CL-36424714
// Cuda compilation tools, release 13.0, V13.0.88
// Based on NVVM 20.0.0
//

.version 9.0
.target sm_100
.address_size 64

	// .globl	_Z26colorToGreyscaleConvertionPiS_ii

.visible .entry _Z26colorToGreyscaleConvertionPiS_ii(
	.param .u64 .ptr .align 1 _Z26colorToGreyscaleConvertionPiS_ii_param_0,
	.param .u64 .ptr .align 1 _Z26colorToGreyscaleConvertionPiS_ii_param_1,
	.param .u32 _Z26colorToGreyscaleConvertionPiS_ii_param_2,
	.param .u32 _Z26colorToGreyscaleConvertionPiS_ii_param_3
)
{
	.reg .pred 	%p<4>;
	.reg .b32 	%r<19>;
	.reg .b32 	%f<7>;
	.reg .b64 	%rd<9>;

	ld.param.u64 	%rd1, [_Z26colorToGreyscaleConvertionPiS_ii_param_0];
	ld.param.u64 	%rd2, [_Z26colorToGreyscaleConvertionPiS_ii_param_1];
	ld.param.u32 	%r3, [_Z26colorToGreyscaleConvertionPiS_ii_param_2];
	ld.param.u32 	%r4, [_Z26colorToGreyscaleConvertionPiS_ii_param_3];
	mov.u32 	%r6, %tid.x;
	mov.u32 	%r7, %ctaid.x;
	mov.u32 	%r8, %ntid.x;
	mad.lo.s32 	%r1, %r7, %r8, %r6;
	mov.u32 	%r9, %tid.y;
	mov.u32 	%r10, %ctaid.y;
	mov.u32 	%r11, %ntid.y;
	mad.lo.s32 	%r12, %r10, %r11, %r9;
	setp.ge.s32 	%p1, %r1, %r3;
	setp.ge.s32 	%p2, %r12, %r4;
	or.pred  	%p3, %p1, %p2;
	@%p3 bra 	$L__BB0_2;
	cvta.to.global.u64 	%rd3, %rd1;
	cvta.to.global.u64 	%rd4, %rd2;
	mad.lo.s32 	%r13, %r3, %r12, %r1;
	mul.lo.s32 	%r14, %r13, 3;
	mul.wide.s32 	%rd5, %r14, 4;
	add.s64 	%rd6, %rd3, %rd5;
	ld.global.u32 	%r15, [%rd6];
	ld.global.u32 	%r16, [%rd6+4];
	ld.global.u32 	%r17, [%rd6+8];
	cvt.rn.f32.u32 	%f1, %r15;
	cvt.rn.f32.u32 	%f2, %r16;
	mul.f32 	%f3, %f2, 0f3F3851EC;
	fma.rn.f32 	%f4, %f1, 0f3E570A3D, %f3;
	cvt.rn.f32.u32 	%f5, %r17;
	fma.rn.f32 	%f6, %f5, 0f3D8F5C29, %f4;
	cvt.rzi.s32.f32 	%r18, %f6;
	mul.wide.s32 	%rd7, %r13, 4;
	add.s64 	%rd8, %rd4, %rd7;
	st.global.u32 	[%rd8], %r18;
$L__BB0_2:
	ret;

}


// ===== COMPILED SASS (sm_100) =====

	.target	sm_100

	.elftype	@"ET_EXEC"


//--------------------- .note.nv.tkinfo           --------------------------
	.section	.note.nv.tkinfo,"",@"SHT_NOTE"
	.sectionflags	@"SHF_NOTE_NV_TKINFO"
	.tkinfo
        /*0018*/ 	.word	0x00000002
        /*0030*/ 	.string	""
        /*0030*/ 	.string	"ptxas"
        /*0030*/ 	.string	"Cuda compilation tools, release 13.0, V13.0.88"
        /*0030*/ 	.string	"Build cuda_13.0.r13.0/compiler.36424714_0"
        /*0030*/ 	.string	"-arch sm_100 -m 64 "



//--------------------- .note.nv.cuinfo           --------------------------
	.section	.note.nv.cuinfo,"",@"SHT_NOTE"
	.sectionflags	@"SHF_NOTE_NV_CUINFO"
        /*0018*/ 	.short	0x0002
        /*001a*/ 	.short	0x0064
        /*001c*/ 	.short	0x0082
	.zero		2


//--------------------- .nv.info                  --------------------------
	.section	.nv.info,"",@"SHT_CUDA_INFO"
	.align	4


	//----- nvinfo : EIATTR_REGCOUNT
	.align		4
        /*0000*/ 	.byte	0x04, 0x2f
        /*0002*/ 	.short	(.L_1 - .L_0)
	.align		4
.L_0:
        /*0004*/ 	.word	index@(_Z26colorToGreyscaleConvertionPiS_ii)
        /*0008*/ 	.word	0x0000000e


	//----- nvinfo : EIATTR_FRAME_SIZE
	.align		4
.L_1:
        /*000c*/ 	.byte	0x04, 0x11
        /*000e*/ 	.short	(.L_3 - .L_2)
	.align		4
.L_2:
        /*0010*/ 	.word	index@(_Z26colorToGreyscaleConvertionPiS_ii)
        /*0014*/ 	.word	0x00000000


	//----- nvinfo : EIATTR_MIN_STACK_SIZE
	.align		4
.L_3:
        /*0018*/ 	.byte	0x04, 0x12
        /*001a*/ 	.short	(.L_5 - .L_4)
	.align		4
.L_4:
        /*001c*/ 	.word	index@(_Z26colorToGreyscaleConvertionPiS_ii)
        /*0020*/ 	.word	0x00000000
.L_5:


//--------------------- .nv.compat                --------------------------
	.section	.nv.compat,"",@"SHT_CUDA_COMPAT_INFO"
	.align	4
        /*0000*/ 	.byte	0x02, 0x09, 0x00, 0x00, 0x02, 0x02, 0x01, 0x00, 0x02, 0x05, 0x05, 0x00, 0x03, 0x07, 0x01, 0x01
        /*0010*/ 	.byte	0x02, 0x03, 0x00, 0x00, 0x02, 0x06, 0x01, 0x00, 0x04, 0x0b, 0x08, 0x00, 0x09, 0x00, 0x00, 0x00
        /*0020*/ 	.byte	0x00, 0x00, 0x00, 0x00


//--------------------- .nv.info._Z26colorToGreyscaleConvertionPiS_ii --------------------------
	.section	.nv.info._Z26colorToGreyscaleConvertionPiS_ii,"",@"SHT_CUDA_INFO"
	.sectionflags	@""
	.align	4


	//----- nvinfo : EIATTR_CUDA_API_VERSION
	.align		4
        /*0000*/ 	.byte	0x04, 0x37
        /*0002*/ 	.short	(.L_7 - .L_6)
.L_6:
        /*0004*/ 	.word	0x00000082


	//----- nvinfo : EIATTR_KPARAM_INFO
	.align		4
.L_7:
        /*0008*/ 	.byte	0x04, 0x17
        /*000a*/ 	.short	(.L_9 - .L_8)
.L_8:
        /*000c*/ 	.word	0x00000000
        /*0010*/ 	.short	0x0003
        /*0012*/ 	.short	0x0014
        /*0014*/ 	.byte	0x00, 0xf0, 0x11, 0x00


	//----- nvinfo : EIATTR_KPARAM_INFO
	.align		4
.L_9:
        /*0018*/ 	.byte	0x04, 0x17
        /*001a*/ 	.short	(.L_11 - .L_10)
.L_10:
        /*001c*/ 	.word	0x00000000
        /*0020*/ 	.short	0x0002
        /*0022*/ 	.short	0x0010
        /*0024*/ 	.byte	0x00, 0xf0, 0x11, 0x00


	//----- nvinfo : EIATTR_KPARAM_INFO
	.align		4
.L_11:
        /*0028*/ 	.byte	0x04, 0x17
        /*002a*/ 	.short	(.L_13 - .L_12)
.L_12:
        /*002c*/ 	.word	0x00000000
        /*0030*/ 	.short	0x0001
        /*0032*/ 	.short	0x0008
        /*0034*/ 	.byte	0x00, 0xf5, 0x21, 0x00


	//----- nvinfo : EIATTR_KPARAM_INFO
	.align		4
.L_13:
        /*0038*/ 	.byte	0x04, 0x17
        /*003a*/ 	.short	(.L_15 - .L_14)
.L_14:
        /*003c*/ 	.word	0x00000000
        /*0040*/ 	.short	0x0000
        /*0042*/ 	.short	0x0000
        /*0044*/ 	.byte	0x00, 0xf5, 0x21, 0x00


	//----- nvinfo : EIATTR_SPARSE_MMA_MASK
	.align		4
.L_15:
        /*0048*/ 	.byte	0x03, 0x50
        /*004a*/ 	.short	0x0000


	//----- nvinfo : EIATTR_MAXREG_COUNT
	.align		4
        /*004c*/ 	.byte	0x03, 0x1b
        /*004e*/ 	.short	0x00ff


	//----- nvinfo : EIATTR_MERCURY_ISA_VERSION
	.align		4
        /*0050*/ 	.byte	0x03, 0x5f
        /*0052*/ 	.short	0x0101


	//----- nvinfo : EIATTR_VRC_CTA_INIT_COUNT
	.align		4
        /*0054*/ 	.byte	0x02, 0x4a
	.zero		1
	.zero		1


	//----- nvinfo : EIATTR_EXIT_INSTR_OFFSETS
	.align		4
        /*0058*/ 	.byte	0x04, 0x1c
        /*005a*/ 	.short	(.L_17 - .L_16)


	//   ....[0]....
.L_16:
        /*005c*/ 	.word	0x000000c0


	//   ....[1]....
        /*0060*/ 	.word	0x000001f0


	//----- nvinfo : EIATTR_CBANK_PARAM_SIZE
	.align		4
.L_17:
        /*0064*/ 	.byte	0x03, 0x19
        /*0066*/ 	.short	0x0018


	//----- nvinfo : EIATTR_PARAM_CBANK
	.align		4
        /*0068*/ 	.byte	0x04, 0x0a
        /*006a*/ 	.short	(.L_19 - .L_18)
	.align		4
.L_18:
        /*006c*/ 	.word	index@(.nv.constant0._Z26colorToGreyscaleConvertionPiS_ii)
        /*0070*/ 	.short	0x0380
        /*0072*/ 	.short	0x0018


	//----- nvinfo : EIATTR_SW_WAR
	.align		4
.L_19:
        /*0074*/ 	.byte	0x04, 0x36
        /*0076*/ 	.short	(.L_21 - .L_20)
.L_20:
        /*0078*/ 	.word	0x00000008
.L_21:


//--------------------- .nv.callgraph             --------------------------
	.section	.nv.callgraph,"",@"SHT_CUDA_CALLGRAPH"
	.align	4
	.sectionentsize	8
	.align		4
        /*0000*/ 	.word	0x00000000
	.align		4
        /*0004*/ 	.word	0xffffffff
	.align		4
        /*0008*/ 	.word	0x00000000
	.align		4
        /*000c*/ 	.word	0xfffffffe
	.align		4
        /*0010*/ 	.word	0x00000000
	.align		4
        /*0014*/ 	.word	0xfffffffd
	.align		4
        /*0018*/ 	.word	0x00000000
	.align		4
        /*001c*/ 	.word	0xfffffffc


//--------------------- .text._Z26colorToGreyscaleConvertionPiS_ii --------------------------
	.section	.text._Z26colorToGreyscaleConvertionPiS_ii,"ax",@progbits
	.align	128
        .global         _Z26colorToGreyscaleConvertionPiS_ii
        .type           _Z26colorToGreyscaleConvertionPiS_ii,@function
        .size           _Z26colorToGreyscaleConvertionPiS_ii,(.L_x_1 - _Z26colorToGreyscaleConvertionPiS_ii)
        .other          _Z26colorToGreyscaleConvertionPiS_ii,@"STO_CUDA_ENTRY STV_DEFAULT"
_Z26colorToGreyscaleConvertionPiS_ii:
.text._Z26colorToGreyscaleConvertionPiS_ii:
[----:B------:R-:W-:Y:S01]  /*0000*/  LDC R1, c[0x0][0x37c] ;  /* 0x0000df00ff017b82 */ /* 0x000fe20000000800 */
[----:B------:R-:W0:Y:S07]  /*0010*/  S2R R5, SR_TID.Y ;  /* 0x0000000000057919 */ /* 0x000e2e0000002200 */
[----:B------:R-:W1:Y:S01]  /*0020*/  LDC R3, c[0x0][0x360] ;  /* 0x0000d800ff037b82 */ /* 0x000e620000000800 */
[----:B------:R-:W2:Y:S01]  /*0030*/  LDCU.64 UR6, c[0x0][0x390] ;  /* 0x00007200ff0677ac */ /* 0x000ea20008000a00 */
[----:B------:R-:W1:Y:S06]  /*0040*/  S2R R0, SR_TID.X ;  /* 0x0000000000007919 */ /* 0x000e6c0000002100 */
[----:B------:R-:W0:Y:S08]  /*0050*/  S2UR UR5, SR_CTAID.Y ;  /* 0x00000000000579c3 */ /* 0x000e300000002600 */
[----:B------:R-:W0:Y:S08]  /*0060*/  LDC R2, c[0x0][0x364] ;  /* 0x0000d900ff027b82 */ /* 0x000e300000000800 */
[----:B------:R-:W1:Y:S01]  /*0070*/  S2UR UR4, SR_CTAID.X ;  /* 0x00000000000479c3 */ /* 0x000e620000002500 */
[----:B0-----:R-:W-:-:S05]  /*0080*/  IMAD R5, R2, UR5, R5 ;  /* 0x0000000502057c24 */ /* 0x001fca000f8e0205 */
[----:B--2---:R-:W-:Y:S01]  /*0090*/  ISETP.GE.AND P0, PT, R5, UR7, PT ;  /* 0x0000000705007c0c */ /* 0x004fe2000bf06270 */
[----:B-1----:R-:W-:-:S05]  /*00a0*/  IMAD R0, R3, UR4, R0 ;  /* 0x0000000403007c24 */ /* 0x002fca000f8e0200 */
[----:B------:R-:W-:-:S13]  /*00b0*/  ISETP.GE.OR P0, PT, R0, UR6, P0 ;  /* 0x0000000600007c0c */ /* 0x000fda0008706670 */
[----:B------:R-:W-:Y:S05]  /*00c0*/  @P0 EXIT ;  /* 0x000000000000094d */ /* 0x000fea0003800000 */
[----:B------:R-:W0:Y:S01]  /*00d0*/  LDC.64 R2, c[0x0][0x380] ;  /* 0x0000e000ff027b82 */ /* 0x000e220000000a00 */
[----:B------:R-:W1:Y:S01]  /*00e0*/  LDCU.64 UR4, c[0x0][0x358] ;  /* 0x00006b00ff0477ac */ /* 0x000e620008000a00 */
[----:B------:R-:W-:-:S05]  /*00f0*/  IMAD R7, R5, UR6, R0 ;  /* 0x0000000605077c24 */ /* 0x000fca000f8e0200 */
[----:B------:R-:W-:-:S05]  /*0100*/  LEA R5, R7, R7, 0x1 ;  /* 0x0000000707057211 */ /* 0x000fca00078e08ff */
[----:B0-----:R-:W-:-:S05]  /*0110*/  IMAD.WIDE R2, R5, 0x4, R2 ;  /* 0x0000000405027825 */ /* 0x001fca00078e0202 */
[----:B-1----:R-:W2:Y:S04]  /*0120*/  LDG.E R4, desc[UR4][R2.64+0x4] ;  /* 0x0000040402047981 */ /* 0x002ea8000c1e1900 */
[----:B------:R-:W3:Y:S04]  /*0130*/  LDG.E R0, desc[UR4][R2.64] ;  /* 0x0000000402007981 */ /* 0x000ee8000c1e1900 */
[----:B------:R-:W4:Y:S01]  /*0140*/  LDG.E R6, desc[UR4][R2.64+0x8] ;  /* 0x0000080402067981 */ /* 0x000f22000c1e1900 */
[----:B--2---:R-:W-:Y:S02]  /*0150*/  I2FP.F32.U32 R8, R4 ;  /* 0x0000000400087245 */ /* 0x004fe40000201000 */
[----:B------:R-:W0:Y:S01]  /*0160*/  LDC.64 R4, c[0x0][0x388] ;  /* 0x0000e200ff047b82 */ /* 0x000e220000000a00 */
[----:B---3--:R-:W-:-:S02]  /*0170*/  I2FP.F32.U32 R0, R0 ;  /* 0x0000000000007245 */ /* 0x008fc40000201000 */
[----:B------:R-:W-:Y:S01]  /*0180*/  FMUL R9, R8, 0.72000002861022949219 ;  /* 0x3f3851ec08097820 */ /* 0x000fe20000400000 */
[----:B----4-:R-:W-:-:S03]  /*0190*/  I2FP.F32.U32 R11, R6 ;  /* 0x00000006000b7245 */ /* 0x010fc60000201000 */
[----:B------:R-:W-:-:S04]  /*01a0*/  FFMA R0, R0, 0.20999999344348907471, R9 ;  /* 0x3e570a3d00007823 */ /* 0x000fc80000000009 */
[----:B------:R-:W-:-:S04]  /*01b0*/  FFMA R0, R11, 0.070000000298023223877, R0 ;  /* 0x3d8f5c290b007823 */ /* 0x000fc80000000000 */
[----:B------:R-:W1:Y:S01]  /*01c0*/  F2I.TRUNC.NTZ R9, R0 ;  /* 0x0000000000097305 */ /* 0x000e62000020f100 */
[----:B0-----:R-:W-:-:S05]  /*01d0*/  IMAD.WIDE R4, R7, 0x4, R4 ;  /* 0x0000000407047825 */ /* 0x001fca00078e0204 */
[----:B-1----:R-:W-:Y:S01]  /*01e0*/  STG.E desc[UR4][R4.64], R9 ;  /* 0x0000000904007986 */ /* 0x002fe2000c101904 */
[----:B------:R-:W-:Y:S05]  /*01f0*/  EXIT ;  /* 0x000000000000794d */ /* 0x000fea0003800000 */
.L_x_0:
[----:B------:R-:W-:-:S00]  /*0200*/  BRA `(.L_x_0) ;  /* 0xfffffffc00fc7947 */ /* 0x000fc0000383ffff */
[----:B------:R-:W-:-:S00]  /*0210*/  NOP ;  /* 0x0000000000007918 */ /* 0x000fc00000000000 */
        /* <DEDUP_REMOVED lines=14> */
.L_x_1:


//--------------------- .nv.shared.reserved.0     --------------------------
	.section	.nv.shared.reserved.0,"aw",@nobits
	.weak		__nv_reservedSMEM_offset_0_alias
	.size		__nv_reservedSMEM_offset_0_alias, 0, 64
	.other		__nv_reservedSMEM_offset_0_alias,@"STO_CUDA_RESERVED_SHARED STV_DEFAULT"
__nv_reservedSMEM_offset_0_alias:
	.zero		0
	.zero		64


//--------------------- .nv.constant0._Z26colorToGreyscaleConvertionPiS_ii --------------------------
	.section	.nv.constant0._Z26colorToGreyscaleConvertionPiS_ii,"a",@progbits
	.sectionflags	@""
	.align	4
.nv.constant0._Z26colorToGreyscaleConvertionPiS_ii:
	.zero		920


//--------------------- SYMBOLS --------------------------

	.type		.nv.reservedSmem.offset0,@object
	.size		.nv.reservedSmem.offset0,0x4
